	.headerflags	@"EF_CUDA_TEXMODE_UNIFIED EF_CUDA_64BIT_ADDRESS EF_CUDA_ACCELERATORS EF_CUDA_SM90 EF_CUDA_VIRTUAL_SM(EF_CUDA_SM90)"
	.elftype	@"ET_EXEC"


//--------------------- .nv.info                  --------------------------
	.section	.nv.info,"",@"SHT_CUDA_INFO"
	.align	4


	//----- nvinfo : EIATTR_REGCOUNT
	.align		4
        /*0000*/ 	.byte	0x04, 0x2f
        /*0002*/ 	.short	(.L_1 - .L_0)
	.align		4
.L_0:
        /*0004*/ 	.word	index@(triton_poi_fused_convolution_30)
        /*0008*/ 	.word	0x00000020


	//----- nvinfo : EIATTR_MIN_STACK_SIZE
	.align		4
.L_1:
        /*000c*/ 	.byte	0x04, 0x12
        /*000e*/ 	.short	(.L_3 - .L_2)
	.align		4
.L_2:
        /*0010*/ 	.word	index@(triton_poi_fused_convolution_30)
        /*0014*/ 	.word	0x00000000


	//----- nvinfo : EIATTR_FRAME_SIZE
	.align		4
.L_3:
        /*0018*/ 	.byte	0x04, 0x11
        /*001a*/ 	.short	(.L_5 - .L_4)
	.align		4
.L_4:
        /*001c*/ 	.word	index@(triton_poi_fused_convolution_30)
        /*0020*/ 	.word	0x00000000


	//----- nvinfo : EIATTR_MIN_STACK_SIZE
	.align		4
.L_5:
        /*0024*/ 	.byte	0x04, 0x12
        /*0026*/ 	.short	(.L_7 - .L_6)
	.align		4
.L_6:
        /*0028*/ 	.word	index@(triton_poi_fused_convolution_30)
        /*002c*/ 	.word	0x00000000
.L_7:


//--------------------- .nv.info.triton_poi_fused_convolution_30 --------------------------
	.section	.nv.info.triton_poi_fused_convolution_30,"",@"SHT_CUDA_INFO"
	.sectionflags	@""
	.align	4


	//----- nvinfo : EIATTR_CUDA_API_VERSION
	.align		4
        /*0000*/ 	.byte	0x04, 0x37
        /*0002*/ 	.short	(.L_9 - .L_8)
.L_8:
        /*0004*/ 	.word	0x0000007c


	//----- nvinfo : EIATTR_KPARAM_INFO
	.align		4
.L_9:
        /*0008*/ 	.byte	0x04, 0x17
        /*000a*/ 	.short	(.L_11 - .L_10)
.L_10:
        /*000c*/ 	.word	0x00000000
        /*0010*/ 	.short	0x0004
        /*0012*/ 	.short	0x001c
        /*0014*/ 	.byte	0x00, 0xf0, 0x11, 0x00


	//----- nvinfo : EIATTR_KPARAM_INFO
	.align		4
.L_11:
        /*0018*/ 	.byte	0x04, 0x17
        /*001a*/ 	.short	(.L_13 - .L_12)
.L_12:
        /*001c*/ 	.word	0x00000000
        /*0020*/ 	.short	0x0003
        /*0022*/ 	.short	0x0018
        /*0024*/ 	.byte	0x00, 0xf0, 0x11, 0x00


	//----- nvinfo : EIATTR_KPARAM_INFO
	.align		4
.L_13:
        /*0028*/ 	.byte	0x04, 0x17
        /*002a*/ 	.short	(.L_15 - .L_14)
.L_14:
        /*002c*/ 	.word	0x00000000
        /*0030*/ 	.short	0x0002
        /*0032*/ 	.short	0x0010
        /*0034*/ 	.byte	0x00, 0xf4, 0x21, 0x00


	//----- nvinfo : EIATTR_KPARAM_INFO
	.align		4
.L_15:
        /*0038*/ 	.byte	0x04, 0x17
        /*003a*/ 	.short	(.L_17 - .L_16)
.L_16:
        /*003c*/ 	.word	0x00000000
        /*0040*/ 	.short	0x0001
        /*0042*/ 	.short	0x0008
        /*0044*/ 	.byte	0x00, 0xf4, 0x21, 0x00


	//----- nvinfo : EIATTR_KPARAM_INFO
	.align		4
.L_17:
        /*0048*/ 	.byte	0x04, 0x17
        /*004a*/ 	.short	(.L_19 - .L_18)
.L_18:
        /*004c*/ 	.word	0x00000000
        /*0050*/ 	.short	0x0000
        /*0052*/ 	.short	0x0000
        /*0054*/ 	.byte	0x00, 0xf4, 0x21, 0x00


	//----- nvinfo : EIATTR_SPARSE_MMA_MASK
	.align		4
.L_19:
        /*0058*/ 	.byte	0x03, 0x50
        /*005a*/ 	.short	0x0000


	//----- nvinfo : EIATTR_MAXREG_COUNT
	.align		4
        /*005c*/ 	.byte	0x03, 0x1b
        /*005e*/ 	.short	0x00ff


	//----- nvinfo : EIATTR_EXIT_INSTR_OFFSETS
	.align		4
        /*0060*/ 	.byte	0x04, 0x1c
        /*0062*/ 	.short	(.L_21 - .L_20)


	//   ....[0]....
.L_20:
        /*0064*/ 	.word	0x00000b30


	//   ....[1]....
        /*0068*/ 	.word	0x00000b50


	//----- nvinfo : EIATTR_REQNTID
	.align		4
.L_21:
        /*006c*/ 	.byte	0x04, 0x10
        /*006e*/ 	.short	(.L_23 - .L_22)
.L_22:
        /*0070*/ 	.word	0x00000100
        /*0074*/ 	.word	0x00000001
        /*0078*/ 	.word	0x00000001


	//----- nvinfo : EIATTR_CBANK_PARAM_SIZE
	.align		4
.L_23:
        /*007c*/ 	.byte	0x03, 0x19
        /*007e*/ 	.short	0x0020


	//----- nvinfo : EIATTR_PARAM_CBANK
	.align		4
        /*0080*/ 	.byte	0x04, 0x0a
        /*0082*/ 	.short	(.L_25 - .L_24)
	.align		4
.L_24:
        /*0084*/ 	.word	index@(.nv.constant0.triton_poi_fused_convolution_30)
        /*0088*/ 	.short	0x0210
        /*008a*/ 	.short	0x0020


	//----- nvinfo : EIATTR_SW_WAR
	.align		4
.L_25:
        /*008c*/ 	.byte	0x04, 0x36
        /*008e*/ 	.short	(.L_27 - .L_26)
.L_26:
        /*0090*/ 	.word	0x00000008
.L_27:


//--------------------- .nv.callgraph             --------------------------
	.section	.nv.callgraph,"",@"SHT_CUDA_CALLGRAPH"
	.align	4
	.sectionentsize	8
	.align		4
        /*0000*/ 	.word	0x00000000
	.align		4
        /*0004*/ 	.word	0xffffffff
	.align		4
        /*0008*/ 	.word	0x00000000
	.align		4
        /*000c*/ 	.word	0xfffffffe
	.align		4
        /*0010*/ 	.word	0x00000000
	.align		4
        /*0014*/ 	.word	0xfffffffd
	.align		4
        /*0018*/ 	.word	0x00000000
	.align		4
        /*001c*/ 	.word	0xfffffffc


//--------------------- .text.triton_poi_fused_convolution_30 --------------------------
	.section	.text.triton_poi_fused_convolution_30,"ax",@progbits
	.sectionflags	@"SHF_BARRIERS=1"
	.align	128
        .global         triton_poi_fused_convolution_30
        .type           triton_poi_fused_convolution_30,@function
        .size           triton_poi_fused_convolution_30,(.L_x_1 - triton_poi_fused_convolution_30)
        .other          triton_poi_fused_convolution_30,@"STO_CUDA_ENTRY STV_DEFAULT"
triton_poi_fused_convolution_30:
.text.triton_poi_fused_convolution_30:
[----:B------:R-:W0:Y:S02]  /*0000*/  LDC R1, c[0x0][0x28] ;  /* 0x00000a00ff017b82 */ /* 0x000e240000000800 */
[----:B------:R-:W1:Y:S01]  /*0010*/  S2R R3, SR_TID.X ;  /* 0x0000000000037919 */ /* 0x000e620000002100 */
[----:B------:R-:W2:Y:S01]  /*0020*/  LDC.64 R22, c[0x0][0x210] ;  /* 0x00008400ff167b82 */ /* 0x000ea20000000a00 */
[----:B------:R-:W-:Y:S01]  /*0030*/  ULDC.64 UR6, c[0x0][0x208] ;  /* 0x0000820000067ab9 */ /* 0x000fe20000000a00 */
[----:B------:R-:W3:Y:S01]  /*0040*/  S2R R0, SR_CTAID.Y ;  /* 0x0000000000007919 */ /* 0x000ee20000002600 */
[----:B------:R-:W4:Y:S05]  /*0050*/  S2R R2, SR_CTAID.X ;  /* 0x0000000000027919 */ /* 0x000f2a0000002500 */
[----:B------:R-:W5:Y:S01]  /*0060*/  S2UR UR5, SR_CgaCtaId ;  /* 0x00000000000579c3 */ /* 0x000f620000008800 */
[----:B-1----:R-:W-:Y:S01]  /*0070*/  IMAD.SHL.U32 R21, R3, 0x4, RZ ;  /* 0x0000000403157824 */ /* 0x002fe200078e00ff */
[----:B------:R-:W-:-:S02]  /*0080*/  SHF.R.U32.HI R13, RZ, 0x6, R3 ;  /* 0x00000006ff0d7819 */ /* 0x000fc40000011603 */
[--C-:B---3--:R-:W-:Y:S02]  /*0090*/  SHF.R.S32.HI R10, RZ, 0x17, R0.reuse ;  /* 0x00000017ff0a7819 */ /* 0x108fe40000011400 */
[----:B------:R-:W-:Y:S02]  /*00a0*/  LOP3.LUT R5, R21, 0xfc, RZ, 0xc0, !PT ;  /* 0x000000fc15057812 */ /* 0x000fe400078ec0ff */
[----:B------:R-:W-:Y:S01]  /*00b0*/  SGXT R10, R10, 0x1 ;  /* 0x000000010a0a781a */ /* 0x000fe20000000200 */
[----:B----4-:R-:W-:Y:S01]  /*00c0*/  IMAD.SHL.U32 R2, R2, 0x10, RZ ;  /* 0x0000001002027824 */ /* 0x010fe200078e00ff */
[----:B------:R-:W-:Y:S02]  /*00d0*/  PRMT R5, R5, 0x6540, R0 ;  /* 0x0000654005057816 */ /* 0x000fe40000000000 */
[----:B------:R-:W-:Y:S02]  /*00e0*/  SGXT.U32 R13, R13, 0x2 ;  /* 0x000000020d0d781a */ /* 0x000fe40000000000 */
[----:B------:R-:W-:-:S04]  /*00f0*/  LEA.HI R4, R10, R5, RZ, 0x8 ;  /* 0x000000050a047211 */ /* 0x000fc800078f40ff */
[C---:B------:R-:W-:Y:S01]  /*0100*/  LOP3.LUT R6, R4.reuse, 0xffffff00, RZ, 0xc0, !PT ;  /* 0xffffff0004067812 */ /* 0x040fe200078ec0ff */
[----:B------:R-:W-:Y:S01]  /*0110*/  IMAD.SHL.U32 R7, R4, 0x100, RZ ;  /* 0x0000010004077824 */ /* 0x000fe200078e00ff */
[----:B------:R-:W-:-:S04]  /*0120*/  LOP3.LUT R4, R2, R13, RZ, 0xfc, !PT ;  /* 0x0000000d02047212 */ /* 0x000fc800078efcff */
[----:B------:R-:W-:Y:S02]  /*0130*/  LOP3.LUT R7, R7, 0xffff0000, RZ, 0xc0, !PT ;  /* 0xffff000007077812 */ /* 0x000fe400078ec0ff */
[----:B------:R-:W-:Y:S02]  /*0140*/  ISETP.GE.AND P0, PT, R4, 0x100, PT ;  /* 0x000001000400780c */ /* 0x000fe40003f06270 */
[----:B------:R-:W-:Y:S02]  /*0150*/  IADD3 R12, R7, R5, -R6 ;  /* 0x00000005070c7210 */ /* 0x000fe40007ffe806 */
[----:B------:R-:W-:-:S03]  /*0160*/  CS2R R6, SRZ ;  /* 0x0000000000067805 */ /* 0x000fc6000001ff00 */
[----:B------:R-:W-:Y:S01]  /*0170*/  IMAD R9, R4, 0x100, R12 ;  /* 0x0000010004097824 */ /* 0x000fe200078e020c */
[----:B------:R-:W-:-:S03]  /*0180*/  CS2R R4, SRZ ;  /* 0x0000000000047805 */ /* 0x000fc6000001ff00 */
[----:B--2---:R-:W-:Y:S01]  /*0190*/  IMAD.WIDE R8, R9, 0x4, R22 ;  /* 0x0000000409087825 */ /* 0x004fe200078e0216 */
[----:B------:R-:W-:Y:S02]  /*01a0*/  LOP3.LUT R17, R2, 0x4, R13, 0xfe, !PT ;  /* 0x0000000402117812 */ /* 0x000fe400078efe0d */
[----:B------:R-:W-:Y:S02]  /*01b0*/  LOP3.LUT R25, R2, 0x8, R13, 0xfe, !PT ;  /* 0x0000000802197812 */ /* 0x000fe400078efe0d */
[----:B------:R1:W2:Y:S01]  /*01c0*/  @!P0 LDG.E.EL.128 R4, desc[UR6][R8.64] ;  /* 0x0000000608048981 */ /* 0x0002a2000c2e1d00 */
[----:B------:R-:W-:Y:S01]  /*01d0*/  LOP3.LUT R15, R2, 0xc, R13, 0xfe, !PT ;  /* 0x0000000c020f7812 */ /* 0x000fe200078efe0d */
[----:B------:R-:W-:Y:S01]  /*01e0*/  UMOV UR4, 0x400 ;  /* 0x0000040000047882 */ /* 0x000fe20000000000 */
[C---:B------:R-:W-:Y:S01]  /*01f0*/  ISETP.GE.AND P0, PT, R17.reuse, 0x100, PT ;  /* 0x000001001100780c */ /* 0x040fe20003f06270 */
[--C-:B------:R-:W-:Y:S01]  /*0200*/  IMAD R17, R17, 0x100, R12.reuse ;  /* 0x0000010011117824 */ /* 0x100fe200078e020c */
[C---:B------:R-:W-:Y:S01]  /*0210*/  ISETP.GE.AND P1, PT, R25.reuse, 0x100, PT ;  /* 0x000001001900780c */ /* 0x040fe20003f26270 */
[--C-:B------:R-:W-:Y:S01]  /*0220*/  IMAD R25, R25, 0x100, R12.reuse ;  /* 0x0000010019197824 */ /* 0x100fe200078e020c */
[C---:B------:R-:W-:Y:S01]  /*0230*/  ISETP.GE.AND P2, PT, R15.reuse, 0x100, PT ;  /* 0x000001000f00780c */ /* 0x040fe20003f46270 */
[----:B------:R-:W-:Y:S01]  /*0240*/  IMAD R15, R15, 0x100, R12 ;  /* 0x000001000f0f7824 */ /* 0x000fe200078e020c */
[C---:B------:R-:W-:Y:S01]  /*0250*/  PRMT R28, R3.reuse, 0x6540, R0 ;  /* 0x00006540031c7816 */ /* 0x040fe20000000000 */
[----:B-1----:R-:W-:Y:S01]  /*0260*/  IMAD.SHL.U32 R9, R3, 0x40, RZ ;  /* 0x0000004003097824 */ /* 0x002fe200078e00ff */
[----:B-----5:R-:W-:Y:S01]  /*0270*/  UPRMT UR4, UR5, 0x654, UR4 ;  /* 0x0000065405047896 */ /* 0x020fe20008000004 */
[----:B------:R-:W-:Y:S01]  /*0280*/  IMAD.WIDE R24, R25, 0x4, R22 ;  /* 0x0000000419187825 */ /* 0x000fe200078e0216 */
[----:B------:R-:W-:-:S02]  /*0290*/  LEA.HI R10, R10, R28, RZ, 0x8 ;  /* 0x0000001c0a0a7211 */ /* 0x000fc400078f40ff */
[----:B------:R-:W-:Y:S02]  /*02a0*/  LOP3.LUT R12, R9, 0xfc0, RZ, 0xc0, !PT ;  /* 0x00000fc0090c7812 */ /* 0x000fe400078ec0ff */
[----:B------:R-:W-:Y:S02]  /*02b0*/  CS2R R8, SRZ ;  /* 0x0000000000087805 */ /* 0x000fe4000001ff00 */
[----:B------:R-:W-:Y:S02]  /*02c0*/  LOP3.LUT R11, R10, 0xffffff00, RZ, 0xc0, !PT ;  /* 0xffffff000a0b7812 */ /* 0x000fe400078ec0ff */
[C---:B------:R-:W-:Y:S02]  /*02d0*/  LOP3.LUT R16, R12.reuse, 0x10, RZ, 0xfc, !PT ;  /* 0x000000100c107812 */ /* 0x040fe400078efcff */
[----:B------:R-:W-:Y:S01]  /*02e0*/  LOP3.LUT R13, R12, R13, RZ, 0xfc, !PT ;  /* 0x0000000d0c0d7212 */ /* 0x000fe200078efcff */
[----:B------:R-:W-:Y:S01]  /*02f0*/  IMAD.IADD R28, R28, 0x1, -R11 ;  /* 0x000000011c1c7824 */ /* 0x000fe200078e0a0b */
[----:B------:R-:W-:-:S02]  /*0300*/  LEA.HI R14, R12, UR4, RZ, 0x1e ;  /* 0x000000040c0e7c11 */ /* 0x000fc4000f8ff0ff */
[----:B------:R-:W-:Y:S02]  /*0310*/  CS2R R10, SRZ ;  /* 0x00000000000a7805 */ /* 0x000fe4000001ff00 */
[C---:B------:R-:W-:Y:S02]  /*0320*/  LOP3.LUT R18, R12.reuse, 0x20, RZ, 0xfc, !PT ;  /* 0x000000200c127812 */ /* 0x040fe400078efcff */
[----:B------:R-:W-:Y:S01]  /*0330*/  LOP3.LUT R12, R12, 0x30, RZ, 0xfc, !PT ;  /* 0x000000300c0c7812 */ /* 0x000fe200078efcff */
[C---:B------:R-:W-:Y:S01]  /*0340*/  IMAD R29, R13.reuse, 0x4, R14 ;  /* 0x000000040d1d7824 */ /* 0x040fe200078e020e */
[----:B------:R-:W-:Y:S02]  /*0350*/  LEA.HI R16, R16, UR4, RZ, 0x1e ;  /* 0x0000000410107c11 */ /* 0x000fe4000f8ff0ff */
[----:B------:R-:W-:Y:S02]  /*0360*/  LEA.HI R18, R18, UR4, RZ, 0x1e ;  /* 0x0000000412127c11 */ /* 0x000fe4000f8ff0ff */
[----:B------:R-:W-:Y:S01]  /*0370*/  LEA.HI R12, R12, UR4, RZ, 0x1e ;  /* 0x000000040c0c7c11 */ /* 0x000fe2000f8ff0ff */
[----:B------:R-:W-:-:S02]  /*0380*/  IMAD R26, R13, 0x4, R16 ;  /* 0x000000040d1a7824 */ /* 0x000fc400078e0210 */
[----:B------:R-:W-:-:S04]  /*0390*/  IMAD.WIDE R16, R17, 0x4, R22 ;  /* 0x0000000411107825 */ /* 0x000fc800078e0216 */
[C---:B------:R-:W-:Y:S01]  /*03a0*/  IMAD R27, R13.reuse, 0x4, R18 ;  /* 0x000000040d1b7824 */ /* 0x040fe200078e0212 */
[----:B------:R1:W3:Y:S01]  /*03b0*/  @!P0 LDG.E.EL.128 R8, desc[UR6][R16.64] ;  /* 0x0000000610088981 */ /* 0x0002e2000c2e1d00 */
[----:B------:R-:W-:Y:S01]  /*03c0*/  IMAD R20, R13, 0x4, R12 ;  /* 0x000000040d147824 */ /* 0x000fe200078e020c */
[----:B------:R-:W-:Y:S01]  /*03d0*/  CS2R R12, SRZ ;  /* 0x00000000000c7805 */ /* 0x000fe2000001ff00 */
[----:B------:R-:W-:Y:S01]  /*03e0*/  IMAD.WIDE R22, R15, 0x4, R22 ;  /* 0x000000040f167825 */ /* 0x000fe200078e0216 */
[----:B------:R-:W-:Y:S02]  /*03f0*/  CS2R R14, SRZ ;  /* 0x00000000000e7805 */ /* 0x000fe4000001ff00 */
[----:B------:R-:W-:Y:S02]  /*0400*/  CS2R R18, SRZ ;  /* 0x0000000000127805 */ /* 0x000fe4000001ff00 */
[----:B-1----:R-:W-:Y:S02]  /*0410*/  CS2R R16, SRZ ;  /* 0x0000000000107805 */ /* 0x002fe4000001ff00 */
[----:B------:R1:W4:Y:S04]  /*0420*/  @!P1 LDG.E.EL.128 R12, desc[UR6][R24.64] ;  /* 0x00000006180c9981 */ /* 0x000328000c2e1d00 */
[----:B------:R-:W5:Y:S01]  /*0430*/  @!P2 LDG.E.EL.128 R16, desc[UR6][R22.64] ;  /* 0x000000061610a981 */ /* 0x000f62000c2e1d00 */
[----:B-1----:R-:W1:Y:S02]  /*0440*/  LDC.64 R24, c[0x0][0x218] ;  /* 0x00008600ff187b82 */ /* 0x002e640000000a00 */
[----:B-1----:R-:W-:Y:S01]  /*0450*/  IMAD.WIDE R24, R28, 0x4, R24 ;  /* 0x000000041c187825 */ /* 0x002fe200078e0218 */
[----:B--2---:R-:W-:Y:S04]  /*0460*/  STS [R29], R4 ;  /* 0x000000041d007388 */ /* 0x004fe80000000800 */
[----:B------:R-:W-:Y:S04]  /*0470*/  STS [R26+0x40], R5 ;  /* 0x000040051a007388 */ /* 0x000fe80000000800 */
[----:B------:R-:W-:Y:S04]  /*0480*/  STS [R27+0x80], R6 ;  /* 0x000080061b007388 */ /* 0x000fe80000000800 */
[----:B------:R-:W-:Y:S04]  /*0490*/  STS [R20+0xc0], R7 ;  /* 0x0000c00714007388 */ /* 0x000fe80000000800 */
[----:B---3--:R1:W-:Y:S04]  /*04a0*/  STS [R29+0x10], R8 ;  /* 0x000010081d007388 */ /* 0x0083e80000000800 */
[----:B------:R-:W-:Y:S04]  /*04b0*/  STS [R26+0x50], R9 ;  /* 0x000050091a007388 */ /* 0x000fe80000000800 */
[----:B------:R2:W-:Y:S04]  /*04c0*/  STS [R27+0x90], R10 ;  /* 0x0000900a1b007388 */ /* 0x0005e80000000800 */
[----:B------:R3:W-:Y:S04]  /*04d0*/  STS [R20+0xd0], R11 ;  /* 0x0000d00b14007388 */ /* 0x0007e80000000800 */
[----:B----4-:R-:W-:Y:S04]  /*04e0*/  STS [R29+0x20], R12 ;  /* 0x0000200c1d007388 */ /* 0x010fe80000000800 */
[----:B------:R-:W-:Y:S04]  /*04f0*/  STS [R26+0x60], R13 ;  /* 0x0000600d1a007388 */ /* 0x000fe80000000800 */
[----:B------:R-:W-:Y:S04]  /*0500*/  STS [R27+0xa0], R14 ;  /* 0x0000a00e1b007388 */ /* 0x000fe80000000800 */
[----:B------:R-:W-:Y:S04]  /*0510*/  STS [R20+0xe0], R15 ;  /* 0x0000e00f14007388 */ /* 0x000fe80000000800 */
[----:B-----5:R4:W-:Y:S04]  /*0520*/  STS [R29+0x30], R16 ;  /* 0x000030101d007388 */ /* 0x0209e80000000800 */
[----:B------:R5:W-:Y:S04]  /*0530*/  STS [R26+0x70], R17 ;  /* 0x000070111a007388 */ /* 0x000be80000000800 */
[----:B------:R-:W-:Y:S04]  /*0540*/  STS [R27+0xb0], R18 ;  /* 0x0000b0121b007388 */ /* 0x000fe80000000800 */
[----:B------:R-:W-:Y:S01]  /*0550*/  STS [R20+0xf0], R19 ;  /* 0x0000f01314007388 */ /* 0x000fe20000000800 */
[----:B------:R-:W-:Y:S06]  /*0560*/  BAR.SYNC.DEFER_BLOCKING 0x0 ;  /* 0x0000000000007b1d */ /* 0x000fec0000010000 */
[----:B-1----:R1:W5:Y:S01]  /*0570*/  LDG.E.EL R8, desc[UR6][R24.64] ;  /* 0x0000000618087981 */ /* 0x002362000c2e1900 */
[----:B--2---:R-:W2:Y:S01]  /*0580*/  S2R R10, SR_TID.X ;  /* 0x00000000000a7919 */ /* 0x004ea20000002100 */
[----:B------:R-:W-:-:S04]  /*0590*/  LOP3.LUT R4, R21, 0x3fc, RZ, 0xc0, !PT ;  /* 0x000003fc15047812 */ /* 0x000fc800078ec0ff */
[C---:B------:R-:W-:Y:S02]  /*05a0*/  LOP3.LUT R5, R4.reuse, 0x400, RZ, 0xfc, !PT ;  /* 0x0000040004057812 */ /* 0x040fe400078efcff */
[C---:B------:R-:W-:Y:S02]  /*05b0*/  LOP3.LUT R6, R4.reuse, 0x800, RZ, 0xfc, !PT ;  /* 0x0000080004067812 */ /* 0x040fe400078efcff */
[----:B------:R-:W-:Y:S02]  /*05c0*/  LOP3.LUT R7, R4, 0xc00, RZ, 0xfc, !PT ;  /* 0x00000c0004077812 */ /* 0x000fe400078efcff */
[----:B------:R-:W-:Y:S02]  /*05d0*/  SHF.R.U32.HI R5, RZ, 0x2, R5 ;  /* 0x00000002ff057819 */ /* 0x000fe40000011605 */
[----:B------:R-:W-:Y:S02]  /*05e0*/  SHF.R.U32.HI R6, RZ, 0x2, R6 ;  /* 0x00000002ff067819 */ /* 0x000fe40000011606 */
[----:B------:R-:W-:-:S02]  /*05f0*/  SHF.R.U32.HI R7, RZ, 0x2, R7 ;  /* 0x00000002ff077819 */ /* 0x000fc40000011607 */
[----:B---3--:R-:W-:Y:S02]  /*0600*/  SHF.R.U32.HI R11, RZ, 0x2, R3 ;  /* 0x00000002ff0b7819 */ /* 0x008fe40000011603 */
[----:B------:R-:W-:Y:S02]  /*0610*/  LOP3.LUT R3, R3, 0xfc, RZ, 0xc0, !PT ;  /* 0x000000fc03037812 */ /* 0x000fe400078ec0ff */
[----:B------:R-:W-:Y:S02]  /*0620*/  LOP3.LUT R5, R5, 0x1fc, RZ, 0xc0, !PT ;  /* 0x000001fc05057812 */ /* 0x000fe400078ec0ff */
[----:B------:R-:W-:Y:S02]  /*0630*/  LOP3.LUT R6, R6, 0x2fc, RZ, 0xc0, !PT ;  /* 0x000002fc06067812 */ /* 0x000fe400078ec0ff */
[----:B------:R-:W-:Y:S01]  /*0640*/  LOP3.LUT R9, R7, 0x3fc, RZ, 0xc0, !PT ;  /* 0x000003fc07097812 */ /* 0x000fe200078ec0ff */
[----:B------:R-:W-:Y:S02]  /*0650*/  VIADD R3, R3, UR4 ;  /* 0x0000000403037c36 */ /* 0x000fe40008000000 */
[----:B------:R-:W-:-:S02]  /*0660*/  VIADD R5, R5, UR4 ;  /* 0x0000000405057c36 */ /* 0x000fc40008000000 */
[----:B------:R-:W-:Y:S02]  /*0670*/  VIADD R7, R6, UR4 ;  /* 0x0000000406077c36 */ /* 0x000fe40008000000 */
[----:B------:R-:W-:Y:S02]  /*0680*/  VIADD R9, R9, UR4 ;  /* 0x0000000409097c36 */ /* 0x000fe40008000000 */
[C---:B----4-:R-:W-:Y:S02]  /*0690*/  IMAD R16, R4.reuse, 0x4, R3 ;  /* 0x0000000404107824 */ /* 0x050fe400078e0203 */
[C---:B-----5:R-:W-:Y:S02]  /*06a0*/  IMAD R17, R4.reuse, 0x4, R5 ;  /* 0x0000000404117824 */ /* 0x060fe400078e0205 */
[C---:B------:R-:W-:Y:S02]  /*06b0*/  IMAD R22, R4.reuse, 0x4, R7 ;  /* 0x0000000404167824 */ /* 0x040fe400078e0207 */
[----:B-1----:R-:W-:Y:S01]  /*06c0*/  IMAD R24, R4, 0x4, R9 ;  /* 0x0000000404187824 */ /* 0x002fe200078e0209 */
[----:B------:R-:W-:Y:S01]  /*06d0*/  LOP3.LUT R2, R2, 0xc, R21, 0xf8, !PT ;  /* 0x0000000c02027812 */ /* 0x000fe200078ef815 */
[----:B------:R-:W-:Y:S01]  /*06e0*/  LDS R12, [R16] ;  /* 0x00000000100c7984 */ /* 0x000fe20000000800 */
[----:B--2---:R-:W-:-:S02]  /*06f0*/  LOP3.LUT R26, R10, 0xff, RZ, 0xc0, !PT ;  /* 0x000000ff0a1a7812 */ /* 0x004fc400078ec0ff */
[----:B------:R-:W-:Y:S01]  /*0700*/  SHF.R.U32.HI R23, RZ, 0x2, R10 ;  /* 0x00000002ff177819 */ /* 0x000fe2000001160a */
[----:B------:R-:W-:Y:S01]  /*0710*/  LDS R13, [R16+0x4] ;  /* 0x00000400100d7984 */ /* 0x000fe20000000800 */
[----:B------:R-:W-:-:S03]  /*0720*/  SGXT.U32 R3, R11, 0x6 ;  /* 0x000000060b03781a */ /* 0x000fc60000000000 */
[----:B------:R-:W-:Y:S04]  /*0730*/  LDS R14, [R16+0x8] ;  /* 0x00000800100e7984 */ /* 0x000fe80000000800 */
[----:B------:R-:W-:Y:S04]  /*0740*/  LDS R15, [R16+0xc] ;  /* 0x00000c00100f7984 */ /* 0x000fe80000000800 */
[----:B------:R-:W-:Y:S04]  /*0750*/  LDS R4, [R17+0x1000] ;  /* 0x0010000011047984 */ /* 0x000fe80000000800 */
[----:B------:R-:W-:Y:S04]  /*0760*/  LDS R5, [R17+0x1004] ;  /* 0x0010040011057984 */ /* 0x000fe80000000800 */
[----:B------:R-:W-:Y:S04]  /*0770*/  LDS R6, [R17+0x1008] ;  /* 0x0010080011067984 */ /* 0x000fe80000000800 */
[----:B------:R1:W-:Y:S04]  /*0780*/  LDS R7, [R17+0x100c] ;  /* 0x00100c0011077984 */ /* 0x0003e80000000800 */
[----:B------:R-:W-:Y:S04]  /*0790*/  LDS R29, [R22+0x2000] ;  /* 0x00200000161d7984 */ /* 0x000fe80000000800 */
[----:B------:R-:W-:Y:S04]  /*07a0*/  LDS R9, [R22+0x2004] ;  /* 0x0020040016097984 */ /* 0x000fe80000000800 */
[----:B------:R-:W-:Y:S04]  /*07b0*/  LDS R10, [R22+0x2008] ;  /* 0x00200800160a7984 */ /* 0x000fe80000000800 */
[----:B------:R2:W-:Y:S04]  /*07c0*/  LDS R11, [R22+0x200c] ;  /* 0x00200c00160b7984 */ /* 0x0005e80000000800 */
[----:B------:R-:W-:Y:S04]  /*07d0*/  LDS R18, [R24+0x3000] ;  /* 0x0030000018127984 */ /* 0x000fe80000000800 */
[----:B------:R-:W-:Y:S04]  /*07e0*/  LDS R19, [R24+0x3004] ;  /* 0x0030040018137984 */ /* 0x000fe80000000800 */
[----:B------:R-:W-:Y:S04]  /*07f0*/  LDS R20, [R24+0x3008] ;  /* 0x0030080018147984 */ /* 0x000fe80000000800 */
[----:B------:R3:W-:Y:S01]  /*0800*/  LDS R21, [R24+0x300c] ;  /* 0x00300c0018157984 */ /* 0x0007e20000000800 */
[----:B------:R-:W-:Y:S01]  /*0810*/  LEA R26, R26, UR4, 0x3 ;  /* 0x000000041a1a7c11 */ /* 0x000fe2000f8e18ff */
[----:B------:R-:W-:Y:S01]  /*0820*/  BAR.SYNC.DEFER_BLOCKING 0x0 ;  /* 0x0000000000007b1d */ /* 0x000fe20000010000 */
[----:B-1----:R-:W-:Y:S01]  /*0830*/  SGXT.U32 R17, R23, 0x6 ;  /* 0x000000061711781a */ /* 0x002fe20000000000 */
[----:B------:R-:W-:Y:S01]  /*0840*/  IMAD.SHL.U32 R16, R0, 0x100, RZ ;  /* 0x0000010000107824 */ /* 0x000fe200078e00ff */
[----:B------:R-:W-:-:S02]  /*0850*/  PRMT R23, R3, 0x6540, R0 ;  /* 0x0000654003177816 */ /* 0x000fc40000000000 */
[----:B--2---:R-:W-:Y:S02]  /*0860*/  LEA R22, R17, UR4, 0x3 ;  /* 0x0000000411167c11 */ /* 0x004fe4000f8e18ff */
[----:B------:R-:W-:Y:S02]  /*0870*/  LOP3.LUT R17, R16, 0x40, R3, 0xfe, !PT ;  /* 0x0000004010117812 */ /* 0x000fe400078efe03 */
[----:B------:R-:W-:Y:S02]  /*0880*/  LOP3.LUT R25, R16, 0x80, R3, 0xfe, !PT ;  /* 0x0000008010197812 */ /* 0x000fe400078efe03 */
[----:B------:R-:W-:Y:S01]  /*0890*/  LOP3.LUT R27, R16, 0xc0, R3, 0xfe, !PT ;  /* 0x000000c0101b7812 */ /* 0x000fe200078efe03 */
[--C-:B------:R-:W-:Y:S01]  /*08a0*/  IMAD R23, R23, 0x100, R2.reuse ;  /* 0x0000010017177824 */ /* 0x100fe200078e0202 */
[----:B------:R-:W-:Y:S01]  /*08b0*/  ISETP.GE.AND P0, PT, R2, 0x100, PT ;  /* 0x000001000200780c */ /* 0x000fe20003f06270 */
[--C-:B------:R-:W-:Y:S01]  /*08c0*/  IMAD R17, R17, 0x100, R2.reuse ;  /* 0x0000010011117824 */ /* 0x100fe200078e0202 */
[----:B------:R-:W-:Y:S01]  /*08d0*/  LOP3.LUT R0, R3, 0x40, RZ, 0xfc, !PT ;  /* 0x0000004003007812 */ /* 0x000fe200078efcff */
[----:B------:R-:W-:-:S02]  /*08e0*/  IMAD R25, R25, 0x100, R2 ;  /* 0x0000010019197824 */ /* 0x000fc400078e0202 */
[----:B------:R-:W-:Y:S01]  /*08f0*/  IMAD R27, R27, 0x100, R2 ;  /* 0x000001001b1b7824 */ /* 0x000fe200078e0202 */
[----:B------:R-:W-:-:S04]  /*0900*/  LOP3.LUT R2, R3, 0x80, RZ, 0xfc, !PT ;  /* 0x0000008003027812 */ /* 0x000fc800078efcff */
[----:B---3--:R-:W-:Y:S02]  /*0910*/  LEA R24, R2, UR4, 0x3 ;  /* 0x0000000402187c11 */ /* 0x008fe4000f8e18ff */
[----:B------:R-:W-:Y:S01]  /*0920*/  LOP3.LUT R3, R3, 0xc0, RZ, 0xfc, !PT ;  /* 0x000000c003037812 */ /* 0x000fe200078efcff */
[----:B------:R1:W-:Y:S01]  /*0930*/  STS [R26], R8 ;  /* 0x000000081a007388 */ /* 0x0003e20000000800 */
[----:B------:R-:W-:Y:S01]  /*0940*/  BAR.SYNC.DEFER_BLOCKING 0x0 ;  /* 0x0000000000007b1d */ /* 0x000fe20000010000 */
[----:B-1----:R-:W-:Y:S02]  /*0950*/  LEA R8, R0, UR4, 0x3 ;  /* 0x0000000400087c11 */ /* 0x002fe4000f8e18ff */
[----:B------:R-:W-:-:S05]  /*0960*/  LEA R0, R3, UR4, 0x3 ;  /* 0x0000000403007c11 */ /* 0x000fca000f8e18ff */
[----:B------:R-:W1:Y:S01]  /*0970*/  LDC.64 R2, c[0x0][0x220] ;  /* 0x00008800ff027b82 */ /* 0x000e620000000a00 */
[----:B------:R1:W2:Y:S04]  /*0980*/  LDS R16, [R22] ;  /* 0x0000000016107984 */ /* 0x0002a80000000800 */
[----:B------:R-:W3:Y:S04]  /*0990*/  LDS R8, [R8] ;  /* 0x0000000008087984 */ /* 0x000ee80000000800 */
[----:B------:R-:W4:Y:S04]  /*09a0*/  LDS R24, [R24] ;  /* 0x0000000018187984 */ /* 0x000f280000000800 */
[----:B------:R-:W5:Y:S01]  /*09b0*/  LDS R0, [R0] ;  /* 0x0000000000007984 */ /* 0x000f620000000800 */
[----:B-1----:R-:W-:-:S04]  /*09c0*/  IMAD.WIDE R22, R23, 0x4, R2 ;  /* 0x0000000417167825 */ /* 0x002fc800078e0202 */
[--C-:B--2---:R-:W-:Y:S01]  /*09d0*/  FADD R12, R12, R16.reuse ;  /* 0x000000100c0c7221 */ /* 0x104fe20000000000 */
[--C-:B------:R-:W-:Y:S01]  /*09e0*/  FADD R13, R13, R16.reuse ;  /* 0x000000100d0d7221 */ /* 0x100fe20000000000 */
[--C-:B------:R-:W-:Y:S01]  /*09f0*/  FADD R14, R14, R16.reuse ;  /* 0x000000100e0e7221 */ /* 0x100fe20000000000 */
[----:B------:R-:W-:Y:S01]  /*0a00*/  FADD R15, R15, R16 ;  /* 0x000000100f0f7221 */ /* 0x000fe20000000000 */
[--C-:B---3--:R-:W-:Y:S01]  /*0a10*/  FADD R4, R4, R8.reuse ;  /* 0x0000000804047221 */ /* 0x108fe20000000000 */
[--C-:B------:R-:W-:Y:S01]  /*0a20*/  FADD R5, R5, R8.reuse ;  /* 0x0000000805057221 */ /* 0x100fe20000000000 */
[--C-:B------:R-:W-:Y:S01]  /*0a30*/  FADD R6, R6, R8.reuse ;  /* 0x0000000806067221 */ /* 0x100fe20000000000 */
[----:B------:R-:W-:Y:S01]  /*0a40*/  FADD R7, R7, R8 ;  /* 0x0000000807077221 */ /* 0x000fe20000000000 */
[----:B------:R-:W-:-:S04]  /*0a50*/  IMAD.WIDE R16, R17, 0x4, R2 ;  /* 0x0000000411107825 */ /* 0x000fc800078e0202 */
[--C-:B----4-:R-:W-:Y:S01]  /*0a60*/  FADD R8, R29, R24.reuse ;  /* 0x000000181d087221 */ /* 0x110fe20000000000 */
[--C-:B------:R-:W-:Y:S01]  /*0a70*/  FADD R9, R9, R24.reuse ;  /* 0x0000001809097221 */ /* 0x100fe20000000000 */
[--C-:B------:R-:W-:Y:S01]  /*0a80*/  FADD R10, R10, R24.reuse ;  /* 0x000000180a0a7221 */ /* 0x100fe20000000000 */
[----:B------:R-:W-:Y:S01]  /*0a90*/  FADD R11, R11, R24 ;  /* 0x000000180b0b7221 */ /* 0x000fe20000000000 */
[--C-:B------:R-:W-:Y:S01]  /*0aa0*/  IMAD.WIDE R24, R25, 0x4, R2.reuse ;  /* 0x0000000419187825 */ /* 0x100fe200078e0202 */
[----:B------:R5:W-:Y:S04]  /*0ab0*/  @!P0 STG.E.128 desc[UR6][R22.64], R12 ;  /* 0x0000000c16008986 */ /* 0x000be8000c101d06 */
[----:B------:R1:W-:Y:S01]  /*0ac0*/  @!P0 STG.E.128 desc[UR6][R16.64], R4 ;  /* 0x0000000410008986 */ /* 0x0003e2000c101d06 */
[----:B------:R-:W-:-:S03]  /*0ad0*/  IMAD.WIDE R2, R27, 0x4, R2 ;  /* 0x000000041b027825 */ /* 0x000fc600078e0202 */
[----:B------:R1:W-:Y:S01]  /*0ae0*/  @!P0 STG.E.128 desc[UR6][R24.64], R8 ;  /* 0x0000000818008986 */ /* 0x0003e2000c101d06 */
[--C-:B-----5:R-:W-:Y:S01]  /*0af0*/  FADD R12, R18, R0.reuse ;  /* 0x00000000120c7221 */ /* 0x120fe20000000000 */
[--C-:B------:R-:W-:Y:S01]  /*0b00*/  FADD R13, R19, R0.reuse ;  /* 0x00000000130d7221 */ /* 0x100fe20000000000 */
[--C-:B------:R-:W-:Y:S01]  /*0b10*/  FADD R14, R20, R0.reuse ;  /* 0x00000000140e7221 */ /* 0x100fe20000000000 */
[----:B------:R-:W-:Y:S01]  /*0b20*/  FADD R15, R21, R0 ;  /* 0x00000000150f7221 */ /* 0x000fe20000000000 */
[----:B------:R-:W-:Y:S06]  /*0b30*/  @P0 EXIT ;  /* 0x000000000000094d */ /* 0x000fec0003800000 */
[----:B------:R-:W-:Y:S01]  /*0b40*/  STG.E.128 desc[UR6][R2.64], R12 ;  /* 0x0000000c02007986 */ /* 0x000fe2000c101d06 */
[----:B------:R-:W-:Y:S05]  /*0b50*/  EXIT ;  /* 0x000000000000794d */ /* 0x000fea0003800000 */
.L_x_0:
[----:B------:R-:W-:-:S00]  /*0b60*/  BRA `(.L_x_0) ;  /* 0xfffffffc00fc7947 */ /* 0x000fc0000383ffff */
[----:B------:R-:W-:-:S00]  /*0b70*/  NOP ;  /* 0x0000000000007918 */ /* 0x000fc00000000000 */
        /* <DEDUP_REMOVED lines=8> */
.L_x_1:


//--------------------- .nv.shared.triton_poi_fused_convolution_30 --------------------------
	.section	.nv.shared.triton_poi_fused_convolution_30,"aw",@nobits
	.sectionflags	@""
	.align	16
	.zero		1024


//--------------------- .nv.constant0.triton_poi_fused_convolution_30 --------------------------
	.section	.nv.constant0.triton_poi_fused_convolution_30,"a",@progbits
	.sectionflags	@""
	.align	4
.nv.constant0.triton_poi_fused_convolution_30:
	.zero		560
